	.headerflags	@"EF_CUDA_TEXMODE_UNIFIED EF_CUDA_64BIT_ADDRESS EF_CUDA_ACCELERATORS EF_CUDA_SM90 EF_CUDA_VIRTUAL_SM(EF_CUDA_SM90)"
	.elftype	@"ET_EXEC"


//--------------------- .nv.info                  --------------------------
	.section	.nv.info,"",@"SHT_CUDA_INFO"
	.align	4


	//----- nvinfo : EIATTR_REGCOUNT
	.align		4
        /*0000*/ 	.byte	0x04, 0x2f
        /*0002*/ 	.short	(.L_1 - .L_0)
	.align		4
.L_0:
        /*0004*/ 	.word	index@(triton_poi_fused_bmm_transpose_8)
        /*0008*/ 	.word	0x00000010


	//----- nvinfo : EIATTR_MIN_STACK_SIZE
	.align		4
.L_1:
        /*000c*/ 	.byte	0x04, 0x12
        /*000e*/ 	.short	(.L_3 - .L_2)
	.align		4
.L_2:
        /*0010*/ 	.word	index@(triton_poi_fused_bmm_transpose_8)
        /*0014*/ 	.word	0x00000000


	//----- nvinfo : EIATTR_FRAME_SIZE
	.align		4
.L_3:
        /*0018*/ 	.byte	0x04, 0x11
        /*001a*/ 	.short	(.L_5 - .L_4)
	.align		4
.L_4:
        /*001c*/ 	.word	index@(triton_poi_fused_bmm_transpose_8)
        /*0020*/ 	.word	0x00000000


	//----- nvinfo : EIATTR_MIN_STACK_SIZE
	.align		4
.L_5:
        /*0024*/ 	.byte	0x04, 0x12
        /*0026*/ 	.short	(.L_7 - .L_6)
	.align		4
.L_6:
        /*0028*/ 	.word	index@(triton_poi_fused_bmm_transpose_8)
        /*002c*/ 	.word	0x00000000
.L_7:


//--------------------- .nv.info.triton_poi_fused_bmm_transpose_8 --------------------------
	.section	.nv.info.triton_poi_fused_bmm_transpose_8,"",@"SHT_CUDA_INFO"
	.sectionflags	@""
	.align	4


	//----- nvinfo : EIATTR_CUDA_API_VERSION
	.align		4
        /*0000*/ 	.byte	0x04, 0x37
        /*0002*/ 	.short	(.L_9 - .L_8)
.L_8:
        /*0004*/ 	.word	0x0000007c


	//----- nvinfo : EIATTR_KPARAM_INFO
	.align		4
.L_9:
        /*0008*/ 	.byte	0x04, 0x17
        /*000a*/ 	.short	(.L_11 - .L_10)
.L_10:
        /*000c*/ 	.word	0x00000000
        /*0010*/ 	.short	0x0004
        /*0012*/ 	.short	0x0020
        /*0014*/ 	.byte	0x00, 0xf0, 0x11, 0x00


	//----- nvinfo : EIATTR_KPARAM_INFO
	.align		4
.L_11:
        /*0018*/ 	.byte	0x04, 0x17
        /*001a*/ 	.short	(.L_13 - .L_12)
.L_12:
        /*001c*/ 	.word	0x00000000
        /*0020*/ 	.short	0x0003
        /*0022*/ 	.short	0x0018
        /*0024*/ 	.byte	0x00, 0xf4, 0x21, 0x00


	//----- nvinfo : EIATTR_KPARAM_INFO
	.align		4
.L_13:
        /*0028*/ 	.byte	0x04, 0x17
        /*002a*/ 	.short	(.L_15 - .L_14)
.L_14:
        /*002c*/ 	.word	0x00000000
        /*0030*/ 	.short	0x0002
        /*0032*/ 	.short	0x0010
        /*0034*/ 	.byte	0x00, 0xf4, 0x21, 0x00


	//----- nvinfo : EIATTR_KPARAM_INFO
	.align		4
.L_15:
        /*0038*/ 	.byte	0x04, 0x17
        /*003a*/ 	.short	(.L_17 - .L_16)
.L_16:
        /*003c*/ 	.word	0x00000000
        /*0040*/ 	.short	0x0001
        /*0042*/ 	.short	0x0008
        /*0044*/ 	.byte	0x00, 0xf4, 0x21, 0x00


	//----- nvinfo : EIATTR_KPARAM_INFO
	.align		4
.L_17:
        /*0048*/ 	.byte	0x04, 0x17
        /*004a*/ 	.short	(.L_19 - .L_18)
.L_18:
        /*004c*/ 	.word	0x00000000
        /*0050*/ 	.short	0x0000
        /*0052*/ 	.short	0x0000
        /*0054*/ 	.byte	0x00, 0xf4, 0x21, 0x00


	//----- nvinfo : EIATTR_SPARSE_MMA_MASK
	.align		4
.L_19:
        /*0058*/ 	.byte	0x03, 0x50
        /*005a*/ 	.short	0x0000


	//----- nvinfo : EIATTR_MAXREG_COUNT
	.align		4
        /*005c*/ 	.byte	0x03, 0x1b
        /*005e*/ 	.short	0x00ff


	//----- nvinfo : EIATTR_EXIT_INSTR_OFFSETS
	.align		4
        /*0060*/ 	.byte	0x04, 0x1c
        /*0062*/ 	.short	(.L_21 - .L_20)


	//   ....[0]....
.L_20:
        /*0064*/ 	.word	0x000004a0


	//   ....[1]....
        /*0068*/ 	.word	0x000004c0


	//----- nvinfo : EIATTR_REQNTID
	.align		4
.L_21:
        /*006c*/ 	.byte	0x04, 0x10
        /*006e*/ 	.short	(.L_23 - .L_22)
.L_22:
        /*0070*/ 	.word	0x00000080
        /*0074*/ 	.word	0x00000001
        /*0078*/ 	.word	0x00000001


	//----- nvinfo : EIATTR_CBANK_PARAM_SIZE
	.align		4
.L_23:
        /*007c*/ 	.byte	0x03, 0x19
        /*007e*/ 	.short	0x0024


	//----- nvinfo : EIATTR_PARAM_CBANK
	.align		4
        /*0080*/ 	.byte	0x04, 0x0a
        /*0082*/ 	.short	(.L_25 - .L_24)
	.align		4
.L_24:
        /*0084*/ 	.word	index@(.nv.constant0.triton_poi_fused_bmm_transpose_8)
        /*0088*/ 	.short	0x0210
        /*008a*/ 	.short	0x0024


	//----- nvinfo : EIATTR_SW_WAR
	.align		4
.L_25:
        /*008c*/ 	.byte	0x04, 0x36
        /*008e*/ 	.short	(.L_27 - .L_26)
.L_26:
        /*0090*/ 	.word	0x00000008
.L_27:


//--------------------- .nv.callgraph             --------------------------
	.section	.nv.callgraph,"",@"SHT_CUDA_CALLGRAPH"
	.align	4
	.sectionentsize	8
	.align		4
        /*0000*/ 	.word	0x00000000
	.align		4
        /*0004*/ 	.word	0xffffffff
	.align		4
        /*0008*/ 	.word	0x00000000
	.align		4
        /*000c*/ 	.word	0xfffffffe
	.align		4
        /*0010*/ 	.word	0x00000000
	.align		4
        /*0014*/ 	.word	0xfffffffd
	.align		4
        /*0018*/ 	.word	0x00000000
	.align		4
        /*001c*/ 	.word	0xfffffffc


//--------------------- .text.triton_poi_fused_bmm_transpose_8 --------------------------
	.section	.text.triton_poi_fused_bmm_transpose_8,"ax",@progbits
	.align	128
        .global         triton_poi_fused_bmm_transpose_8
        .type           triton_poi_fused_bmm_transpose_8,@function
        .size           triton_poi_fused_bmm_transpose_8,(.L_x_1 - triton_poi_fused_bmm_transpose_8)
        .other          triton_poi_fused_bmm_transpose_8,@"STO_CUDA_ENTRY STV_DEFAULT"
triton_poi_fused_bmm_transpose_8:
.text.triton_poi_fused_bmm_transpose_8:
[----:B------:R-:W0:Y:S02]  /*0000*/  LDC R1, c[0x0][0x28] ;  /* 0x00000a00ff017b82 */ /* 0x000e240000000800 */
[----:B------:R-:W1:Y:S01]  /*0010*/  S2R R0, SR_TID.X ;  /* 0x0000000000007919 */ /* 0x000e620000002100 */
[----:B------:R-:W-:Y:S01]  /*0020*/  CS2R R12, SRZ ;  /* 0x00000000000c7805 */ /* 0x000fe2000001ff00 */
[----:B------:R-:W-:Y:S01]  /*0030*/  ULDC.64 UR4, c[0x0][0x208] ;  /* 0x0000820000047ab9 */ /* 0x000fe20000000a00 */
[----:B------:R-:W2:Y:S01]  /*0040*/  S2R R7, SR_CTAID.X ;  /* 0x0000000000077919 */ /* 0x000ea20000002500 */
[----:B-1----:R-:W-:Y:S01]  /*0050*/  IMAD.SHL.U32 R0, R0, 0x2, RZ ;  /* 0x0000000200007824 */ /* 0x002fe200078e00ff */
[----:B--2---:R-:W-:-:S04]  /*0060*/  SHF.R.S32.HI R6, RZ, 0x17, R7 ;  /* 0x00000017ff067819 */ /* 0x004fc80000011407 */
[----:B------:R-:W-:Y:S02]  /*0070*/  LOP3.LUT R0, R0, 0xfe, RZ, 0xc0, !PT ;  /* 0x000000fe00007812 */ /* 0x000fe400078ec0ff */
[----:B------:R-:W-:-:S03]  /*0080*/  SGXT R6, R6, 0x1 ;  /* 0x000000010606781a */ /* 0x000fc60000000200 */
[----:B------:R-:W-:-:S05]  /*0090*/  IMAD R0, R7, 0x100, R0 ;  /* 0x0000010007007824 */ /* 0x000fca00078e0200 */
[----:B------:R-:W-:Y:S02]  /*00a0*/  SHF.R.S32.HI R5, RZ, 0x1f, R0 ;  /* 0x0000001fff057819 */ /* 0x000fe40000011400 */
[----:B------:R-:W-:Y:S02]  /*00b0*/  ISETP.GE.AND P0, PT, R0, 0x200, PT ;  /* 0x000002000000780c */ /* 0x000fe40003f06270 */
[CC--:B------:R-:W-:Y:S02]  /*00c0*/  LEA.HI R2, R5.reuse, R0.reuse, RZ, 0x2 ;  /* 0x0000000005027211 */ /* 0x0c0fe400078f10ff */
[----:B------:R-:W-:Y:S02]  /*00d0*/  LEA.HI R7, R5, R0, RZ, 0x6 ;  /* 0x0000000005077211 */ /* 0x000fe400078f30ff */
[--C-:B------:R-:W-:Y:S02]  /*00e0*/  SHF.R.S32.HI R4, RZ, 0x2, R2.reuse ;  /* 0x00000002ff047819 */ /* 0x100fe40000011402 */
[----:B------:R-:W-:-:S02]  /*00f0*/  SHF.R.S32.HI R3, RZ, 0x1f, R2 ;  /* 0x0000001fff037819 */ /* 0x000fc40000011402 */
[----:B------:R-:W-:Y:S02]  /*0100*/  LOP3.LUT R7, R7, 0xffffffc0, RZ, 0xc0, !PT ;  /* 0xffffffc007077812 */ /* 0x000fe400078ec0ff */
[----:B------:R-:W-:-:S04]  /*0110*/  LEA.HI R3, R3, R4, RZ, 0x4 ;  /* 0x0000000403037211 */ /* 0x000fc800078f20ff */
[----:B------:R-:W-:-:S05]  /*0120*/  LOP3.LUT R3, R3, 0xfffffff0, RZ, 0xc0, !PT ;  /* 0xfffffff003037812 */ /* 0x000fca00078ec0ff */
[----:B------:R-:W-:Y:S02]  /*0130*/  IMAD.IADD R4, R4, 0x1, -R3 ;  /* 0x0000000104047824 */ /* 0x000fe400078e0a03 */
[----:B------:R-:W-:-:S03]  /*0140*/  VIADD R3, R0, 0x1 ;  /* 0x0000000100037836 */ /* 0x000fc60000000000 */
[----:B------:R-:W-:Y:S02]  /*0150*/  PRMT R8, R4, 0x8880, RZ ;  /* 0x0000888004087816 */ /* 0x000fe400000000ff */
[----:B------:R-:W-:Y:S02]  /*0160*/  LEA.HI R6, R6, R3, RZ, 0x2 ;  /* 0x0000000306067211 */ /* 0x000fe400078f10ff */
[----:B------:R-:W-:Y:S02]  /*0170*/  PRMT R8, R8, 0x7710, RZ ;  /* 0x0000771008087816 */ /* 0x000fe400000000ff */
[----:B------:R-:W-:Y:S02]  /*0180*/  LOP3.LUT R6, R6, 0xfffffffc, RZ, 0xc0, !PT ;  /* 0xfffffffc06067812 */ /* 0x000fe400078ec0ff */
[----:B------:R-:W-:-:S03]  /*0190*/  SHF.R.U32.HI R8, RZ, 0xd, R8 ;  /* 0x0000000dff087819 */ /* 0x000fc60000011608 */
[----:B------:R-:W-:Y:S01]  /*01a0*/  IMAD.IADD R3, R3, 0x1, -R6 ;  /* 0x0000000103037824 */ /* 0x000fe200078e0a06 */
[----:B------:R-:W-:Y:S01]  /*01b0*/  LOP3.LUT R5, R8, 0x3, RZ, 0xc0, !PT ;  /* 0x0000000308057812 */ /* 0x000fe200078ec0ff */
[----:B------:R-:W-:Y:S02]  /*01c0*/  IMAD.IADD R8, R0, 0x1, -R7 ;  /* 0x0000000100087824 */ /* 0x000fe400078e0a07 */
[C---:B------:R-:W-:Y:S02]  /*01d0*/  IMAD R9, R4.reuse, 0x4, R3 ;  /* 0x0000000404097824 */ /* 0x040fe400078e0203 */
[----:B------:R-:W-:Y:S01]  /*01e0*/  IMAD.IADD R5, R4, 0x1, R5 ;  /* 0x0000000104057824 */ /* 0x000fe200078e0205 */
[----:B------:R-:W-:Y:S02]  /*01f0*/  PRMT R6, R8, 0x8880, RZ ;  /* 0x0000888008067816 */ /* 0x000fe400000000ff */
[----:B------:R-:W-:Y:S02]  /*0200*/  PRMT R10, R9, 0x8880, RZ ;  /* 0x00008880090a7816 */ /* 0x000fe400000000ff */
[----:B------:R-:W-:-:S02]  /*0210*/  LOP3.LUT R5, R5, 0xfc, RZ, 0xc0, !PT ;  /* 0x000000fc05057812 */ /* 0x000fc400078ec0ff */
[----:B------:R-:W-:Y:S02]  /*0220*/  PRMT R6, R6, 0x7710, RZ ;  /* 0x0000771006067816 */ /* 0x000fe400000000ff */
[----:B------:R-:W-:Y:S01]  /*0230*/  PRMT R10, R10, 0x7710, RZ ;  /* 0x000077100a0a7816 */ /* 0x000fe200000000ff */
[----:B------:R-:W-:Y:S01]  /*0240*/  IMAD.MOV R5, RZ, RZ, -R5 ;  /* 0x000000ffff057224 */ /* 0x000fe200078e0a05 */
[----:B------:R-:W-:Y:S02]  /*0250*/  SHF.R.U32.HI R6, RZ, 0xb, R6 ;  /* 0x0000000bff067819 */ /* 0x000fe40000011606 */
[----:B------:R-:W-:Y:S02]  /*0260*/  SHF.R.U32.HI R10, RZ, 0xb, R10 ;  /* 0x0000000bff0a7819 */ /* 0x000fe4000001160a */
[----:B------:R-:W-:Y:S02]  /*0270*/  PRMT R11, R5, 0x7710, RZ ;  /* 0x00007710050b7816 */ /* 0x000fe400000000ff */
[----:B------:R-:W-:-:S02]  /*0280*/  LOP3.LUT R5, R6, 0xf, RZ, 0xc0, !PT ;  /* 0x0000000f06057812 */ /* 0x000fc400078ec0ff */
[----:B------:R-:W-:Y:S01]  /*0290*/  LOP3.LUT R10, R10, 0xf, RZ, 0xc0, !PT ;  /* 0x0000000f0a0a7812 */ /* 0x000fe200078ec0ff */
[----:B------:R-:W-:Y:S02]  /*02a0*/  IMAD.IADD R6, R4, 0x1, R11 ;  /* 0x0000000104067824 */ /* 0x000fe400078e020b */
[----:B------:R-:W-:Y:S02]  /*02b0*/  IMAD.IADD R8, R8, 0x1, R5 ;  /* 0x0000000108087824 */ /* 0x000fe400078e0205 */
[----:B------:R-:W-:Y:S01]  /*02c0*/  IMAD.IADD R10, R9, 0x1, R10 ;  /* 0x00000001090a7824 */ /* 0x000fe200078e020a */
[----:B------:R-:W1:Y:S01]  /*02d0*/  LDC.64 R4, c[0x0][0x210] ;  /* 0x00008400ff047b82 */ /* 0x000e620000000a00 */
[----:B------:R-:W-:Y:S02]  /*02e0*/  PRMT R6, R6, 0x8880, RZ ;  /* 0x0000888006067816 */ /* 0x000fe400000000ff */
[----:B------:R-:W-:Y:S02]  /*02f0*/  PRMT R8, R8, 0x8880, RZ ;  /* 0x0000888008087816 */ /* 0x000fe400000000ff */
[----:B------:R-:W-:Y:S01]  /*0300*/  PRMT R9, R10, 0x8880, RZ ;  /* 0x000088800a097816 */ /* 0x000fe200000000ff */
[----:B------:R-:W-:-:S02]  /*0310*/  IMAD.MOV.U32 R10, RZ, RZ, R6 ;  /* 0x000000ffff0a7224 */ /* 0x000fc400078e0006 */
[----:B------:R-:W-:Y:S02]  /*0320*/  IMAD.MOV.U32 R6, RZ, RZ, R8 ;  /* 0x000000ffff067224 */ /* 0x000fe400078e0008 */
[----:B------:R-:W-:Y:S02]  /*0330*/  IMAD.MOV.U32 R8, RZ, RZ, R9 ;  /* 0x000000ffff087224 */ /* 0x000fe400078e0009 */
[----:B------:R-:W-:Y:S01]  /*0340*/  IMAD R10, R10, 0x4, R7 ;  /* 0x000000040a0a7824 */ /* 0x000fe200078e0207 */
[----:B------:R-:W-:Y:S02]  /*0350*/  SHF.R.S32.HI R6, RZ, 0x4, R6 ;  /* 0x00000004ff067819 */ /* 0x000fe40000011406 */
[----:B------:R-:W-:Y:S02]  /*0360*/  LOP3.LUT R7, R2, 0xfffffffc, RZ, 0xc0, !PT ;  /* 0xfffffffc02077812 */ /* 0x000fe400078ec0ff */
[----:B------:R-:W-:Y:S02]  /*0370*/  SHF.R.S32.HI R8, RZ, 0x4, R8 ;  /* 0x00000004ff087819 */ /* 0x000fe40000011408 */
[----:B------:R-:W-:-:S02]  /*0380*/  PRMT R2, R6, 0x9910, RZ ;  /* 0x0000991006027816 */ /* 0x000fc400000000ff */
[----:B------:R-:W-:Y:S01]  /*0390*/  IADD3 R7, R10, R0, -R7 ;  /* 0x000000000a077210 */ /* 0x000fe20007ffe807 */
[----:B------:R-:W-:Y:S01]  /*03a0*/  IMAD.IADD R10, R3, 0x1, R10 ;  /* 0x00000001030a7824 */ /* 0x000fe200078e020a */
[----:B------:R-:W-:-:S03]  /*03b0*/  PRMT R9, R8, 0x9910, RZ ;  /* 0x0000991008097816 */ /* 0x000fc600000000ff */
[----:B------:R-:W-:Y:S02]  /*03c0*/  IMAD R3, R2, 0x10, R7 ;  /* 0x0000001002037824 */ /* 0x000fe400078e0207 */
[----:B------:R-:W-:Y:S02]  /*03d0*/  IMAD R7, R9, 0x10, R10 ;  /* 0x0000001009077824 */ /* 0x000fe400078e020a */
[--C-:B-1----:R-:W-:Y:S01]  /*03e0*/  IMAD.WIDE R2, R3, 0x4, R4.reuse ;  /* 0x0000000403027825 */ /* 0x102fe200078e0204 */
[----:B------:R-:W1:Y:S03]  /*03f0*/  LDC.64 R8, c[0x0][0x220] ;  /* 0x00008800ff087b82 */ /* 0x000e660000000a00 */
[----:B------:R-:W-:Y:S01]  /*0400*/  IMAD.WIDE R4, R7, 0x4, R4 ;  /* 0x0000000407047825 */ /* 0x000fe200078e0204 */
[----:B------:R-:W2:Y:S04]  /*0410*/  @!P0 LDG.E R12, desc[UR4][R2.64] ;  /* 0x00000004020c8981 */ /* 0x000ea8000c1e1900 */
[----:B------:R-:W2:Y:S01]  /*0420*/  @!P0 LDG.E R13, desc[UR4][R4.64] ;  /* 0x00000004040d8981 */ /* 0x000ea2000c1e1900 */
[----:B------:R-:W3:Y:S08]  /*0430*/  LDC.64 R6, c[0x0][0x218] ;  /* 0x00008600ff067b82 */ /* 0x000ef00000000a00 */
[----:B------:R-:W4:Y:S01]  /*0440*/  LDC.64 R10, c[0x0][0x228] ;  /* 0x00008a00ff0a7b82 */ /* 0x000f220000000a00 */
[----:B-1----:R-:W-:-:S04]  /*0450*/  IMAD.WIDE R8, R0, 0x4, R8 ;  /* 0x0000000400087825 */ /* 0x002fc800078e0208 */
[----:B---3--:R-:W-:-:S04]  /*0460*/  IMAD.WIDE R6, R0, 0x4, R6 ;  /* 0x0000000400067825 */ /* 0x008fc800078e0206 */
[----:B----4-:R-:W-:Y:S01]  /*0470*/  IMAD.WIDE R10, R0, 0x4, R10 ;  /* 0x00000004000a7825 */ /* 0x010fe200078e020a */
[----:B--2---:R1:W-:Y:S04]  /*0480*/  @!P0 STG.E.64 desc[UR4][R6.64], R12 ;  /* 0x0000000c06008986 */ /* 0x0043e8000c101b04 */
[----:B------:R1:W-:Y:S01]  /*0490*/  @!P0 STG.E.64 desc[UR4][R8.64], R12 ;  /* 0x0000000c08008986 */ /* 0x0003e2000c101b04 */
[----:B------:R-:W-:Y:S05]  /*04a0*/  @P0 EXIT ;  /* 0x000000000000094d */ /* 0x000fea0003800000 */
[----:B------:R-:W-:Y:S01]  /*04b0*/  STG.E.64 desc[UR4][R10.64], R12 ;  /* 0x0000000c0a007986 */ /* 0x000fe2000c101b04 */
[----:B------:R-:W-:Y:S05]  /*04c0*/  EXIT ;  /* 0x000000000000794d */ /* 0x000fea0003800000 */
.L_x_0:
[----:B------:R-:W-:-:S00]  /*04d0*/  BRA `(.L_x_0) ;  /* 0xfffffffc00fc7947 */ /* 0x000fc0000383ffff */
[----:B------:R-:W-:-:S00]  /*04e0*/  NOP ;  /* 0x0000000000007918 */ /* 0x000fc00000000000 */
        /* <DEDUP_REMOVED lines=9> */
.L_x_1:


//--------------------- .nv.constant0.triton_poi_fused_bmm_transpose_8 --------------------------
	.section	.nv.constant0.triton_poi_fused_bmm_transpose_8,"a",@progbits
	.sectionflags	@""
	.align	4
.nv.constant0.triton_poi_fused_bmm_transpose_8:
	.zero		564
